	.headerflags	@"EF_CUDA_TEXMODE_UNIFIED EF_CUDA_64BIT_ADDRESS EF_CUDA_ACCELERATORS EF_CUDA_SM90 EF_CUDA_VIRTUAL_SM(EF_CUDA_SM90)"
	.elftype	@"ET_EXEC"


//--------------------- .nv.info                  --------------------------
	.section	.nv.info,"",@"SHT_CUDA_INFO"
	.align	4


	//----- nvinfo : EIATTR_REGCOUNT
	.align		4
        /*0000*/ 	.byte	0x04, 0x2f
        /*0002*/ 	.short	(.L_1 - .L_0)
	.align		4
.L_0:
        /*0004*/ 	.word	index@(triton_poi_fused_max_pool2d_with_indices_33)
        /*0008*/ 	.word	0x00000054


	//----- nvinfo : EIATTR_MIN_STACK_SIZE
	.align		4
.L_1:
        /*000c*/ 	.byte	0x04, 0x12
        /*000e*/ 	.short	(.L_3 - .L_2)
	.align		4
.L_2:
        /*0010*/ 	.word	index@(triton_poi_fused_max_pool2d_with_indices_33)
        /*0014*/ 	.word	0x00000000


	//----- nvinfo : EIATTR_FRAME_SIZE
	.align		4
.L_3:
        /*0018*/ 	.byte	0x04, 0x11
        /*001a*/ 	.short	(.L_5 - .L_4)
	.align		4
.L_4:
        /*001c*/ 	.word	index@(triton_poi_fused_max_pool2d_with_indices_33)
        /*0020*/ 	.word	0x00000000


	//----- nvinfo : EIATTR_MIN_STACK_SIZE
	.align		4
.L_5:
        /*0024*/ 	.byte	0x04, 0x12
        /*0026*/ 	.short	(.L_7 - .L_6)
	.align		4
.L_6:
        /*0028*/ 	.word	index@(triton_poi_fused_max_pool2d_with_indices_33)
        /*002c*/ 	.word	0x00000000
.L_7:


//--------------------- .nv.info.triton_poi_fused_max_pool2d_with_indices_33 --------------------------
	.section	.nv.info.triton_poi_fused_max_pool2d_with_indices_33,"",@"SHT_CUDA_INFO"
	.sectionflags	@""
	.align	4


	//----- nvinfo : EIATTR_CUDA_API_VERSION
	.align		4
        /*0000*/ 	.byte	0x04, 0x37
        /*0002*/ 	.short	(.L_9 - .L_8)
.L_8:
        /*0004*/ 	.word	0x0000007c


	//----- nvinfo : EIATTR_KPARAM_INFO
	.align		4
.L_9:
        /*0008*/ 	.byte	0x04, 0x17
        /*000a*/ 	.short	(.L_11 - .L_10)
.L_10:
        /*000c*/ 	.word	0x00000000
        /*0010*/ 	.short	0x0004
        /*0012*/ 	.short	0x001c
        /*0014*/ 	.byte	0x00, 0xf0, 0x11, 0x00


	//----- nvinfo : EIATTR_KPARAM_INFO
	.align		4
.L_11:
        /*0018*/ 	.byte	0x04, 0x17
        /*001a*/ 	.short	(.L_13 - .L_12)
.L_12:
        /*001c*/ 	.word	0x00000000
        /*0020*/ 	.short	0x0003
        /*0022*/ 	.short	0x0018
        /*0024*/ 	.byte	0x00, 0xf0, 0x11, 0x00


	//----- nvinfo : EIATTR_KPARAM_INFO
	.align		4
.L_13:
        /*0028*/ 	.byte	0x04, 0x17
        /*002a*/ 	.short	(.L_15 - .L_14)
.L_14:
        /*002c*/ 	.word	0x00000000
        /*0030*/ 	.short	0x0002
        /*0032*/ 	.short	0x0010
        /*0034*/ 	.byte	0x00, 0xf4, 0x21, 0x00


	//----- nvinfo : EIATTR_KPARAM_INFO
	.align		4
.L_15:
        /*0038*/ 	.byte	0x04, 0x17
        /*003a*/ 	.short	(.L_17 - .L_16)
.L_16:
        /*003c*/ 	.word	0x00000000
        /*0040*/ 	.short	0x0001
        /*0042*/ 	.short	0x0008
        /*0044*/ 	.byte	0x00, 0xf4, 0x21, 0x00


	//----- nvinfo : EIATTR_KPARAM_INFO
	.align		4
.L_17:
        /*0048*/ 	.byte	0x04, 0x17
        /*004a*/ 	.short	(.L_19 - .L_18)
.L_18:
        /*004c*/ 	.word	0x00000000
        /*0050*/ 	.short	0x0000
        /*0052*/ 	.short	0x0000
        /*0054*/ 	.byte	0x00, 0xf4, 0x21, 0x00


	//----- nvinfo : EIATTR_SPARSE_MMA_MASK
	.align		4
.L_19:
        /*0058*/ 	.byte	0x03, 0x50
        /*005a*/ 	.short	0x0000


	//----- nvinfo : EIATTR_MAXREG_COUNT
	.align		4
        /*005c*/ 	.byte	0x03, 0x1b
        /*005e*/ 	.short	0x00ff


	//----- nvinfo : EIATTR_EXIT_INSTR_OFFSETS
	.align		4
        /*0060*/ 	.byte	0x04, 0x1c
        /*0062*/ 	.short	(.L_21 - .L_20)


	//   ....[0]....
.L_20:
        /*0064*/ 	.word	0x00002a10


	//   ....[1]....
        /*0068*/ 	.word	0x00002a30


	//----- nvinfo : EIATTR_REQNTID
	.align		4
.L_21:
        /*006c*/ 	.byte	0x04, 0x10
        /*006e*/ 	.short	(.L_23 - .L_22)
.L_22:
        /*0070*/ 	.word	0x00000080
        /*0074*/ 	.word	0x00000001
        /*0078*/ 	.word	0x00000001


	//----- nvinfo : EIATTR_CBANK_PARAM_SIZE
	.align		4
.L_23:
        /*007c*/ 	.byte	0x03, 0x19
        /*007e*/ 	.short	0x0020


	//----- nvinfo : EIATTR_PARAM_CBANK
	.align		4
        /*0080*/ 	.byte	0x04, 0x0a
        /*0082*/ 	.short	(.L_25 - .L_24)
	.align		4
.L_24:
        /*0084*/ 	.word	index@(.nv.constant0.triton_poi_fused_max_pool2d_with_indices_33)
        /*0088*/ 	.short	0x0210
        /*008a*/ 	.short	0x0020


	//----- nvinfo : EIATTR_SW_WAR
	.align		4
.L_25:
        /*008c*/ 	.byte	0x04, 0x36
        /*008e*/ 	.short	(.L_27 - .L_26)
.L_26:
        /*0090*/ 	.word	0x00000008
.L_27:


//--------------------- .nv.callgraph             --------------------------
	.section	.nv.callgraph,"",@"SHT_CUDA_CALLGRAPH"
	.align	4
	.sectionentsize	8
	.align		4
        /*0000*/ 	.word	0x00000000
	.align		4
        /*0004*/ 	.word	0xffffffff
	.align		4
        /*0008*/ 	.word	0x00000000
	.align		4
        /*000c*/ 	.word	0xfffffffe
	.align		4
        /*0010*/ 	.word	0x00000000
	.align		4
        /*0014*/ 	.word	0xfffffffd
	.align		4
        /*0018*/ 	.word	0x00000000
	.align		4
        /*001c*/ 	.word	0xfffffffc


//--------------------- .text.triton_poi_fused_max_pool2d_with_indices_33 --------------------------
	.section	.text.triton_poi_fused_max_pool2d_with_indices_33,"ax",@progbits
	.sectionflags	@"SHF_BARRIERS=1"
	.align	128
        .global         triton_poi_fused_max_pool2d_with_indices_33
        .type           triton_poi_fused_max_pool2d_with_indices_33,@function
        .size           triton_poi_fused_max_pool2d_with_indices_33,(.L_x_1 - triton_poi_fused_max_pool2d_with_indices_33)
        .other          triton_poi_fused_max_pool2d_with_indices_33,@"STO_CUDA_ENTRY STV_DEFAULT"
triton_poi_fused_max_pool2d_with_indices_33:
.text.triton_poi_fused_max_pool2d_with_indices_33:
[----:B------:R-:W0:Y:S01]  /*0000*/  LDC R1, c[0x0][0x28] ;  /* 0x00000a00ff017b82 */ /* 0x000e220000000800 */
[----:B------:R-:W1:Y:S07]  /*0010*/  S2R R6, SR_TID.X ;  /* 0x0000000000067919 */ /* 0x000e6e0000002100 */
[----:B------:R-:W2:Y:S01]  /*0020*/  S2UR UR6, SR_CTAID.Y ;  /* 0x00000000000679c3 */ /* 0x000ea20000002600 */
[----:B------:R-:W-:Y:S02]  /*0030*/  CS2R R10, SRZ ;  /* 0x00000000000a7805 */ /* 0x000fe4000001ff00 */
[----:B------:R-:W-:-:S02]  /*0040*/  CS2R R20, SRZ ;  /* 0x0000000000147805 */ /* 0x000fc4000001ff00 */
[----:B------:R-:W-:Y:S01]  /*0050*/  CS2R R22, SRZ ;  /* 0x0000000000167805 */ /* 0x000fe2000001ff00 */
[----:B------:R-:W-:Y:S02]  /*0060*/  ULDC.64 UR10, c[0x0][0x208] ;  /* 0x00008200000a7ab9 */ /* 0x000fe40000000a00 */
[----:B------:R-:W3:Y:S08]  /*0070*/  S2UR UR7, SR_CTAID.X ;  /* 0x00000000000779c3 */ /* 0x000ef00000002500 */
[----:B------:R-:W4:Y:S01]  /*0080*/  LDC.64 R32, c[0x0][0x210] ;  /* 0x00008400ff207b82 */ /* 0x000f220000000a00 */
[----:B--2---:R-:W-:Y:S01]  /*0090*/  USHF.L.U32 UR6, UR6, 0x1, URZ ;  /* 0x0000000106067899 */ /* 0x004fe2000800063f */
[----:B-1----:R-:W-:Y:S01]  /*00a0*/  SHF.R.U32.HI R5, RZ, 0x6, R6 ;  /* 0x00000006ff057819 */ /* 0x002fe20000011606 */
[----:B---3--:R-:W-:Y:S01]  /*00b0*/  USHF.L.U32 UR7, UR7, 0x9, URZ ;  /* 0x0000000907077899 */ /* 0x008fe2000800063f */
[----:B------:R-:W-:-:S02]  /*00c0*/  IMAD.SHL.U32 R4, R6, 0x8, RZ ;  /* 0x0000000806047824 */ /* 0x000fc400078e00ff */
[----:B------:R-:W-:-:S03]  /*00d0*/  SGXT.U32 R5, R5, 0x1 ;  /* 0x000000010505781a */ /* 0x000fc60000000000 */
[----:B------:R-:W-:Y:S01]  /*00e0*/  IMAD.U32 R7, RZ, RZ, UR7 ;  /* 0x00000007ff077e24 */ /* 0x000fe2000f8e00ff */
[----:B------:R-:W-:-:S05]  /*00f0*/  LOP3.LUT R5, R5, UR6, RZ, 0xfc, !PT ;  /* 0x0000000605057c12 */ /* 0x000fca000f8efcff */
[----:B------:R-:W-:-:S04]  /*0100*/  IMAD.HI R0, R5, 0x2aaaaaab, RZ ;  /* 0x2aaaaaab05007827 */ /* 0x000fc800078e02ff */
[----:B------:R-:W-:Y:S01]  /*0110*/  IMAD.HI R2, R5, 0x38e38e39, RZ ;  /* 0x38e38e3905027827 */ /* 0x000fe200078e02ff */
[----:B------:R-:W-:-:S04]  /*0120*/  LEA.HI R0, R0, R0, RZ, 0x1 ;  /* 0x0000000000007211 */ /* 0x000fc800078f08ff */
[----:B------:R-:W-:-:S04]  /*0130*/  SHF.R.U32.HI R3, RZ, 0x1f, R2 ;  /* 0x0000001fff037819 */ /* 0x000fc80000011602 */
[----:B------:R-:W-:Y:S01]  /*0140*/  LEA.HI.SX32 R39, R2, R3, 0x1d ;  /* 0x0000000302277211 */ /* 0x000fe200078feaff */
[C---:B------:R-:W-:Y:S02]  /*0150*/  IMAD R2, R0.reuse, -0x6, R5 ;  /* 0xfffffffa00027824 */ /* 0x040fe400078e0205 */
[----:B------:R-:W-:-:S04]  /*0160*/  IMAD.HI R3, R0, 0x2aaaaaab, RZ ;  /* 0x2aaaaaab00037827 */ /* 0x000fc800078e02ff */
[----:B------:R-:W-:Y:S01]  /*0170*/  IMAD R8, R2, 0x240, RZ ;  /* 0x0000024002087824 */ /* 0x000fe200078e02ff */
[----:B------:R-:W-:Y:S02]  /*0180*/  LOP3.LUT R2, R7, 0x1f8, R4, 0xf8, !PT ;  /* 0x000001f807027812 */ /* 0x000fe400078ef804 */
[----:B------:R-:W-:Y:S01]  /*0190*/  LEA.HI R13, R3, R3, RZ, 0x1 ;  /* 0x00000003030d7211 */ /* 0x000fe200078f08ff */
[----:B------:R-:W-:Y:S01]  /*01a0*/  IMAD R39, R39, 0xbe20, R8 ;  /* 0x0000be2027277824 */ /* 0x000fe200078e0208 */
[----:B------:R-:W-:Y:S02]  /*01b0*/  ISETP.GE.AND P0, PT, R2, 0x120, PT ;  /* 0x000001200200780c */ /* 0x000fe40003f06270 */
[----:B------:R-:W-:Y:S01]  /*01c0*/  CS2R R8, SRZ ;  /* 0x0000000000087805 */ /* 0x000fe2000001ff00 */
[----:B------:R-:W-:Y:S01]  /*01d0*/  VIADD R29, R39, 0x120 ;  /* 0x00000120271d7836 */ /* 0x000fe20000000000 */
[----:B------:R-:W-:Y:S01]  /*01e0*/  ISETP.LT.AND P0, PT, R5, 0x90, !P0 ;  /* 0x000000900500780c */ /* 0x000fe20004701270 */
[----:B------:R-:W-:-:S02]  /*01f0*/  IMAD R13, R13, -0x6, R0 ;  /* 0xfffffffa0d0d7824 */ /* 0x000fc400078e0200 */
[C---:B------:R-:W-:Y:S02]  /*0200*/  IMAD.IADD R0, R2.reuse, 0x1, R39 ;  /* 0x0000000102007824 */ /* 0x040fe400078e0227 */
[----:B------:R-:W-:Y:S02]  /*0210*/  IMAD.IADD R12, R2, 0x1, R29 ;  /* 0x00000001020c7824 */ /* 0x000fe400078e021d */
[C---:B------:R-:W-:Y:S02]  /*0220*/  IMAD R15, R13.reuse, 0x1d40, R0 ;  /* 0x00001d400d0f7824 */ /* 0x040fe400078e0200 */
[----:B------:R-:W-:Y:S02]  /*0230*/  IMAD R17, R13, 0x1d40, R12 ;  /* 0x00001d400d117824 */ /* 0x000fe400078e020c */
[----:B----4-:R-:W-:-:S04]  /*0240*/  IMAD.WIDE R14, R15, 0x4, R32 ;  /* 0x000000040f0e7825 */ /* 0x010fc800078e0220 */
[----:B------:R-:W-:Y:S01]  /*0250*/  IMAD.WIDE R16, R17, 0x4, R32 ;  /* 0x0000000411107825 */ /* 0x000fe200078e0220 */
[----:B------:R-:W2:Y:S04]  /*0260*/  @P0 LDG.E.EL.128 R8, desc[UR10][R14.64] ;  /* 0x0000000a0e080981 */ /* 0x000ea8000c2e1d00 */
[----:B------:R-:W2:Y:S01]  /*0270*/  @P0 LDG.E.EL.128 R20, desc[UR10][R16.64] ;  /* 0x0000000a10140981 */ /* 0x000ea2000c2e1d00 */
[----:B------:R-:W-:Y:S01]  /*0280*/  VIADD R59, R39, 0x240 ;  /* 0x00000240273b7836 */ /* 0x000fe20000000000 */
[----:B------:R-:W-:Y:S02]  /*0290*/  CS2R R24, SRZ ;  /* 0x0000000000187805 */ /* 0x000fe4000001ff00 */
[----:B------:R-:W-:Y:S01]  /*02a0*/  CS2R R26, SRZ ;  /* 0x00000000001a7805 */ /* 0x000fe2000001ff00 */
[----:B------:R-:W-:-:S04]  /*02b0*/  IMAD.IADD R0, R2, 0x1, R59 ;  /* 0x0000000102007824 */ /* 0x000fc800078e023b */
[----:B------:R-:W-:-:S04]  /*02c0*/  IMAD R19, R13, 0x1d40, R0 ;  /* 0x00001d400d137824 */ /* 0x000fc800078e0200 */
[----:B------:R-:W-:-:S05]  /*02d0*/  IMAD.WIDE R18, R19, 0x4, R32 ;  /* 0x0000000413127825 */ /* 0x000fca00078e0220 */
[----:B------:R-:W3:Y:S01]  /*02e0*/  @P0 LDG.E.EL.128 R24, desc[UR10][R18.64] ;  /* 0x0000000a12180981 */ /* 0x000ee2000c2e1d00 */
[----:B------:R-:W-:-:S04]  /*02f0*/  VIADD R65, R39, 0xea0 ;  /* 0x00000ea027417836 */ /* 0x000fc80000000000 */
[----:B------:R-:W-:Y:S01]  /*0300*/  IMAD.IADD R0, R2, 0x1, R65 ;  /* 0x0000000102007824 */ /* 0x000fe200078e0241 */
[----:B--2---:R-:W-:Y:S02]  /*0310*/  FSETP.GT.AND P2, PT, R20, R8, PT ;  /* 0x000000081400720b */ /* 0x004fe40003f44000 */
[----:B------:R-:W-:Y:S02]  /*0320*/  FSETP.GT.AND P4, PT, R22, R10, PT ;  /* 0x0000000a1600720b */ /* 0x000fe40003f84000 */
[----:B------:R-:W-:Y:S02]  /*0330*/  FSETP.GT.AND P5, PT, R21, R9, PT ;  /* 0x000000091500720b */ /* 0x000fe40003fa4000 */
[----:B------:R-:W-:Y:S02]  /*0340*/  FSETP.NAN.AND P1, PT, R20, R20, PT ;  /* 0x000000141400720b */ /* 0x000fe40003f28000 */
[----:B------:R-:W-:Y:S02]  /*0350*/  FSETP.GT.AND P3, PT, R23, R11, PT ;  /* 0x0000000b1700720b */ /* 0x000fe40003f64000 */
[----:B------:R-:W-:-:S02]  /*0360*/  P2R R15, PR, RZ, 0x4 ;  /* 0x00000004ff0f7803 */ /* 0x000fc40000000000 */
[----:B------:R-:W-:Y:S02]  /*0370*/  P2R R14, PR, RZ, 0x8 ;  /* 0x00000008ff0e7803 */ /* 0x000fe40000000000 */
[----:B------:R-:W-:Y:S02]  /*0380*/  @!P2 SEL R20, R20, R8, P1 ;  /* 0x000000081414a207 */ /* 0x000fe40000800000 */
[C---:B------:R-:W-:Y:S02]  /*0390*/  FSETP.NAN.AND P1, PT, R22.reuse, R22, PT ;  /* 0x000000161600720b */ /* 0x040fe40003f28000 */
[C---:B------:R-:W-:Y:S02]  /*03a0*/  FSETP.NAN.AND P2, PT, R21.reuse, R21, PT ;  /* 0x000000151500720b */ /* 0x040fe40003f48000 */
[----:B------:R-:W-:Y:S02]  /*03b0*/  @!P4 SEL R22, R22, R10, P1 ;  /* 0x0000000a1616c207 */ /* 0x000fe40000800000 */
[----:B------:R-:W-:Y:S01]  /*03c0*/  @!P5 SEL R21, R21, R9, P2 ;  /* 0x000000091515d207 */ /* 0x000fe20001000000 */
[----:B------:R-:W-:Y:S01]  /*03d0*/  IMAD R9, R13, 0x1d40, R0 ;  /* 0x00001d400d097824 */ /* 0x000fe200078e0200 */
[----:B---3--:R-:W-:-:S02]  /*03e0*/  FSETP.NAN.AND P1, PT, R27, R27, PT ;  /* 0x0000001b1b00720b */ /* 0x008fc40003f28000 */
[----:B------:R-:W-:Y:S01]  /*03f0*/  FSETP.NAN.AND P2, PT, R23, R23, PT ;  /* 0x000000171700720b */ /* 0x000fe20003f48000 */
[----:B------:R-:W-:Y:S01]  /*0400*/  IMAD.WIDE R8, R9, 0x4, R32 ;  /* 0x0000000409087825 */ /* 0x000fe200078e0220 */
[----:B------:R-:W-:Y:S02]  /*0410*/  LOP3.LUT R50, R2, 0x4, RZ, 0xfc, !PT ;  /* 0x0000000402327812 */ /* 0x000fe400078efcff */
[----:B------:R-:W-:Y:S02]  /*0420*/  @!P3 SEL R23, R23, R11, P2 ;  /* 0x0000000b1717b207 */ /* 0x000fe40001000000 */
[----:B------:R-:W-:Y:S02]  /*0430*/  FSETP.GEU.AND P2, PT, R22, R26, PT ;  /* 0x0000001a1600720b */ /* 0x000fe40003f4e000 */
[----:B------:R-:W-:Y:S02]  /*0440*/  FSETP.GEU.AND P3, PT, R23, R27, PT ;  /* 0x0000001b1700720b */ /* 0x000fe40003f6e000 */
[----:B------:R-:W-:-:S02]  /*0450*/  P2R R19, PR, RZ, 0x4 ;  /* 0x00000004ff137803 */ /* 0x000fc40000000000 */
[----:B------:R-:W-:Y:S02]  /*0460*/  @!P1 SEL R27, R27, R23, !P3 ;  /* 0x000000171b1b9207 */ /* 0x000fe40005800000 */
[----:B------:R-:W-:Y:S01]  /*0470*/  FSETP.NAN.AND P1, PT, R26, R26, PT ;  /* 0x0000001a1a00720b */ /* 0x000fe20003f28000 */
[C---:B------:R-:W-:Y:S01]  /*0480*/  VIADD R71, R39.reuse, 0xfc0 ;  /* 0x00000fc027477836 */ /* 0x040fe20000000000 */
[----:B------:R-:W-:Y:S01]  /*0490*/  P2R R11, PR, RZ, 0x8 ;  /* 0x00000008ff0b7803 */ /* 0x000fe20000000000 */
[C---:B------:R-:W-:Y:S01]  /*04a0*/  VIADD R55, R39.reuse, 0x10e0 ;  /* 0x000010e027377836 */ /* 0x040fe20000000000 */
[----:B------:R-:W-:Y:S01]  /*04b0*/  P2R R16, PR, RZ, 0x10 ;  /* 0x00000010ff107803 */ /* 0x000fe20000000000 */
[----:B------:R-:W-:Y:S01]  /*04c0*/  VIADD R69, R39, 0x1d40 ;  /* 0x00001d4027457836 */ /* 0x000fe20000000000 */
[----:B------:R-:W-:-:S07]  /*04d0*/  P2R R12, PR, RZ, 0x20 ;  /* 0x00000020ff0c7803 */ /* 0x000fce0000000000 */
[----:B------:R-:W-:Y:S02]  /*04e0*/  @!P1 SEL R26, R26, R22, !P2 ;  /* 0x000000161a1a9207 */ /* 0x000fe40005000000 */
[----:B------:R-:W-:Y:S02]  /*04f0*/  CS2R R22, SRZ ;  /* 0x0000000000167805 */ /* 0x000fe4000001ff00 */
[-C--:B------:R-:W-:Y:S02]  /*0500*/  FSETP.NAN.AND P1, PT, R25, R25.reuse, PT ;  /* 0x000000191900720b */ /* 0x080fe40003f28000 */
[----:B------:R-:W-:-:S04]  /*0510*/  FSETP.GEU.AND P2, PT, R21, R25, PT ;  /* 0x000000191500720b */ /* 0x000fc80003f4e000 */
[----:B------:R-:W-:-:S07]  /*0520*/  P2R R17, PR, RZ, 0x4 ;  /* 0x00000004ff117803 */ /* 0x000fce0000000000 */
[----:B------:R-:W-:Y:S02]  /*0530*/  @!P1 SEL R25, R25, R21, !P2 ;  /* 0x0000001519199207 */ /* 0x000fe40005000000 */
[-C--:B------:R-:W-:Y:S02]  /*0540*/  FSETP.NAN.AND P1, PT, R24, R24.reuse, PT ;  /* 0x000000181800720b */ /* 0x080fe40003f28000 */
[----:B------:R-:W-:-:S04]  /*0550*/  FSETP.GEU.AND P2, PT, R20, R24, PT ;  /* 0x000000181400720b */ /* 0x000fc80003f4e000 */
[----:B------:R-:W-:-:S07]  /*0560*/  P2R R18, PR, RZ, 0x4 ;  /* 0x00000004ff127803 */ /* 0x000fce0000000000 */
[----:B------:R-:W-:Y:S02]  /*0570*/  @!P1 SEL R24, R24, R20, !P2 ;  /* 0x0000001418189207 */ /* 0x000fe40005000000 */
[----:B------:R-:W-:-:S06]  /*0580*/  CS2R R20, SRZ ;  /* 0x0000000000147805 */ /* 0x000fcc000001ff00 */
[----:B------:R-:W2:Y:S01]  /*0590*/  @P0 LDG.E.EL.128 R20, desc[UR10][R8.64] ;  /* 0x0000000a08140981 */ /* 0x000ea2000c2e1d00 */
[----:B------:R-:W-:-:S04]  /*05a0*/  IMAD.IADD R10, R2, 0x1, R71 ;  /* 0x00000001020a7824 */ /* 0x000fc800078e0247 */
[----:B------:R-:W-:-:S04]  /*05b0*/  IMAD R31, R13, 0x1d40, R10 ;  /* 0x00001d400d1f7824 */ /* 0x000fc800078e020a */
[----:B------:R-:W-:Y:S01]  /*05c0*/  IMAD.WIDE R30, R31, 0x4, R32 ;  /* 0x000000041f1e7825 */ /* 0x000fe200078e0220 */
[-C--:B--2---:R-:W-:Y:S02]  /*05d0*/  FSETP.NAN.AND P1, PT, R20, R20.reuse, PT ;  /* 0x000000141400720b */ /* 0x084fe40003f28000 */
[----:B------:R-:W-:-:S04]  /*05e0*/  FSETP.GEU.AND P2, PT, R24, R20, PT ;  /* 0x000000141800720b */ /* 0x000fc80003f4e000 */
[----:B------:R-:W-:-:S07]  /*05f0*/  P2R R9, PR, RZ, 0x4 ;  /* 0x00000004ff097803 */ /* 0x000fce0000000000 */
[----:B------:R-:W-:Y:S02]  /*0600*/  @!P1 SEL R20, R20, R24, !P2 ;  /* 0x0000001814149207 */ /* 0x000fe40005000000 */
[-C--:B------:R-:W-:Y:S02]  /*0610*/  FSETP.NAN.AND P1, PT, R21, R21.reuse, PT ;  /* 0x000000151500720b */ /* 0x080fe40003f28000 */
[----:B------:R-:W-:-:S04]  /*0620*/  FSETP.GEU.AND P2, PT, R25, R21, PT ;  /* 0x000000151900720b */ /* 0x000fc80003f4e000 */
        /* <DEDUP_REMOVED lines=12> */
[----:B------:R-:W2:Y:S02]  /*06f0*/  @P0 LDG.E.EL.128 R24, desc[UR10][R30.64] ;  /* 0x0000000a1e180981 */ /* 0x000ea4000c2e1d00 */
[-C--:B--2---:R-:W-:Y:S02]  /*0700*/  FSETP.NAN.AND P1, PT, R27, R27.reuse, PT ;  /* 0x0000001b1b00720b */ /* 0x084fe40003f28000 */
[----:B------:R-:W-:-:S04]  /*0710*/  FSETP.GEU.AND P2, PT, R23, R27, PT ;  /* 0x0000001b1700720b */ /* 0x000fc80003f4e000 */
[----:B------:R-:W-:-:S07]  /*0720*/  P2R R10, PR, RZ, 0x4 ;  /* 0x00000004ff0a7803 */ /* 0x000fce0000000000 */
[----:B------:R-:W-:Y:S02]  /*0730*/  @!P1 SEL R27, R27, R23, !P2 ;  /* 0x000000171b1b9207 */ /* 0x000fe40005000000 */
[-C--:B------:R-:W-:Y:S02]  /*0740*/  FSETP.NAN.AND P1, PT, R26, R26.reuse, PT ;  /* 0x0000001a1a00720b */ /* 0x080fe40003f28000 */
[----:B------:R-:W-:-:S04]  /*0750*/  FSETP.GEU.AND P2, PT, R22, R26, PT ;  /* 0x0000001a1600720b */ /* 0x000fc80003f4e000 */
[----:B------:R-:W-:-:S07]  /*0760*/  P2R R34, PR, RZ, 0x4 ;  /* 0x00000004ff227803 */ /* 0x000fce0000000000 */
[----:B------:R-:W-:Y:S01]  /*0770*/  @!P1 SEL R26, R26, R22, !P2 ;  /* 0x000000161a1a9207 */ /* 0x000fe20005000000 */
[----:B------:R-:W-:Y:S01]  /*0780*/  IMAD.IADD R22, R2, 0x1, R55 ;  /* 0x0000000102167824 */ /* 0x000fe200078e0237 */
[-C--:B------:R-:W-:Y:S02]  /*0790*/  FSETP.NAN.AND P1, PT, R25, R25.reuse, PT ;  /* 0x000000191900720b */ /* 0x080fe40003f28000 */
[----:B------:R-:W-:Y:S01]  /*07a0*/  FSETP.GEU.AND P2, PT, R21, R25, PT ;  /* 0x000000191500720b */ /* 0x000fe20003f4e000 */
[----:B------:R-:W-:Y:S01]  /*07b0*/  IMAD R31, R13, 0x1d40, R22 ;  /* 0x00001d400d1f7824 */ /* 0x000fe200078e0216 */
[----:B------:R-:W-:Y:S02]  /*07c0*/  CS2R R22, SRZ ;  /* 0x0000000000167805 */ /* 0x000fe4000001ff00 */
[----:B------:R-:W-:Y:S01]  /*07d0*/  P2R R35, PR, RZ, 0x4 ;  /* 0x00000004ff237803 */ /* 0x000fe20000000000 */
[----:B------:R-:W-:-:S06]  /*07e0*/  IMAD.WIDE R30, R31, 0x4, R32 ;  /* 0x000000041f1e7825 */ /* 0x000fcc00078e0220 */
        /* <DEDUP_REMOVED lines=19> */
[----:B------:R-:W-:Y:S01]  /*0920*/  @!P1 SEL R22, R22, R26, !P2 ;  /* 0x0000001a16169207 */ /* 0x000fe20005000000 */
[----:B------:R-:W-:Y:S01]  /*0930*/  IMAD.IADD R26, R2, 0x1, R69 ;  /* 0x00000001021a7824 */ /* 0x000fe200078e0245 */
[-C--:B------:R-:W-:Y:S02]  /*0940*/  FSETP.NAN.AND P1, PT, R23, R23.reuse, PT ;  /* 0x000000171700720b */ /* 0x080fe40003f28000 */
[----:B------:R-:W-:Y:S01]  /*0950*/  FSETP.GEU.AND P2, PT, R27, R23, PT ;  /* 0x000000171b00720b */ /* 0x000fe20003f4e000 */
[----:B------:R-:W-:-:S03]  /*0960*/  IMAD R31, R13, 0x1d40, R26 ;  /* 0x00001d400d1f7824 */ /* 0x000fc600078e021a */
[----:B------:R-:W-:Y:S01]  /*0970*/  P2R R41, PR, RZ, 0x4 ;  /* 0x00000004ff297803 */ /* 0x000fe20000000000 */
[----:B------:R-:W-:-:S06]  /*0980*/  IMAD.WIDE R30, R31, 0x4, R32 ;  /* 0x000000041f1e7825 */ /* 0x000fcc00078e0220 */
[----:B------:R-:W-:Y:S02]  /*0990*/  @!P1 SEL R23, R23, R27, !P2 ;  /* 0x0000001b17179207 */ /* 0x000fe40005000000 */
[----:B------:R-:W-:-:S06]  /*09a0*/  CS2R R26, SRZ ;  /* 0x00000000001a7805 */ /* 0x000fcc000001ff00 */
[----:B------:R-:W2:Y:S01]  /*09b0*/  @P0 LDG.E.EL.128 R24, desc[UR10][R30.64] ;  /* 0x0000000a1e180981 */ /* 0x000ea2000c2e1d00 */
[----:B------:R-:W-:Y:S01]  /*09c0*/  VIADD R63, R39, 0x1e60 ;  /* 0x00001e60273f7836 */ /* 0x000fe20000000000 */
        /* <DEDUP_REMOVED lines=21> */
[----:B------:R1:W2:Y:S01]  /*0b20*/  @P0 LDG.E.EL.128 R20, desc[UR10][R30.64] ;  /* 0x0000000a1e140981 */ /* 0x0002a2000c2e1d00 */
[----:B------:R-:W-:Y:S01]  /*0b30*/  IMAD.IADD R52, R50, 0x1, R29 ;  /* 0x0000000132347824 */ /* 0x000fe200078e021d */
[----:B------:R-:W-:-:S03]  /*0b40*/  CS2R R28, SRZ ;  /* 0x00000000001c7805 */ /* 0x000fc6000001ff00 */
[----:B------:R-:W-:-:S04]  /*0b50*/  IMAD R53, R13, 0x1d40, R52 ;  /* 0x00001d400d357824 */ /* 0x000fc800078e0234 */
[----:B------:R-:W-:-:S04]  /*0b60*/  IMAD.WIDE R52, R53, 0x4, R32 ;  /* 0x0000000435347825 */ /* 0x000fc800078e0220 */
[----:B-1----:R-:W-:-:S04]  /*0b70*/  IMAD.IADD R30, R50, 0x1, R39 ;  /* 0x00000001321e7824 */ /* 0x002fc800078e0227 */
[----:B------:R-:W-:Y:S01]  /*0b80*/  IMAD R57, R13, 0x1d40, R30 ;  /* 0x00001d400d397824 */ /* 0x000fe200078e021e */
[----:B------:R-:W-:-:S03]  /*0b90*/  CS2R R30, SRZ ;  /* 0x00000000001e7805 */ /* 0x000fc6000001ff00 */
[----:B------:R-:W-:-:S03]  /*0ba0*/  IMAD.WIDE R56, R57, 0x4, R32 ;  /* 0x0000000439387825 */ /* 0x000fc600078e0220 */
[----:B------:R-:W3:Y:S01]  /*0bb0*/  @P0 LDG.E.EL.128 R28, desc[UR10][R52.64] ;  /* 0x0000000a341c0981 */ /* 0x000ee2000c2e1d00 */
        /* <DEDUP_REMOVED lines=19> */
[C---:B---3--:R-:W-:Y:S02]  /*0cf0*/  FSETP.NAN.AND P1, PT, R28.reuse, R28, PT ;  /* 0x0000001c1c00720b */ /* 0x048fe40003f28000 */
[----:B--2---:R-:W-:-:S04]  /*0d00*/  FSETP.GT.AND P2, PT, R28, R24, PT ;  /* 0x000000181c00720b */ /* 0x004fc80003f44000 */
[----:B------:R-:W-:-:S09]  /*0d10*/  P2R R51, PR, RZ, 0x4 ;  /* 0x00000004ff337803 */ /* 0x000fd20000000000 */
[----:B------:R-:W-:Y:S02]  /*0d20*/  @!P2 SEL R28, R28, R24, P1 ;  /* 0x000000181c1ca207 */ /* 0x000fe40000800000 */
[C---:B------:R-:W-:Y:S02]  /*0d30*/  FSETP.GT.AND P2, PT, R29.reuse, R25, PT ;  /* 0x000000191d00720b */ /* 0x040fe40003f44000 */
[----:B------:R-:W-:Y:S02]  /*0d40*/  FSETP.NAN.AND P1, PT, R29, R29, PT ;  /* 0x0000001d1d00720b */ /* 0x000fe40003f28000 */
[----:B------:R-:W-:-:S09]  /*0d50*/  P2R R52, PR, RZ, 0x4 ;  /* 0x00000004ff347803 */ /* 0x000fd20000000000 */
[----:B------:R-:W-:Y:S02]  /*0d60*/  @!P2 SEL R29, R29, R25, P1 ;  /* 0x000000191d1da207 */ /* 0x000fe40000800000 */
[C---:B------:R-:W-:Y:S02]  /*0d70*/  FSETP.GT.AND P2, PT, R30.reuse, R26, PT ;  /* 0x0000001a1e00720b */ /* 0x040fe40003f44000 */
[----:B------:R-:W-:Y:S02]  /*0d80*/  FSETP.NAN.AND P1, PT, R30, R30, PT ;  /* 0x0000001e1e00720b */ /* 0x000fe40003f28000 */
[----:B------:R-:W-:-:S09]  /*0d90*/  P2R R53, PR, RZ, 0x4 ;  /* 0x00000004ff357803 */ /* 0x000fd20000000000 */
[----:B------:R-:W-:Y:S02]  /*0da0*/  @!P2 SEL R30, R30, R26, P1 ;  /* 0x0000001a1e1ea207 */ /* 0x000fe40000800000 */
[C---:B------:R-:W-:Y:S01]  /*0db0*/  FSETP.GT.AND P2, PT, R31.reuse, R27, PT ;  /* 0x0000001b1f00720b */ /* 0x040fe20003f44000 */
[----:B------:R-:W-:Y:S01]  /*0dc0*/  IMAD.IADD R26, R50, 0x1, R59 ;  /* 0x00000001321a7824 */ /* 0x000fe200078e023b */
[----:B------:R-:W-:-:S03]  /*0dd0*/  FSETP.NAN.AND P1, PT, R31, R31, PT ;  /* 0x0000001f1f00720b */ /* 0x000fc60003f28000 */
[----:B------:R-:W-:Y:S01]  /*0de0*/  IMAD R59, R13, 0x1d40, R26 ;  /* 0x00001d400d3b7824 */ /* 0x000fe200078e021a */
[----:B------:R-:W-:-:S03]  /*0df0*/  CS2R R24, SRZ ;  /* 0x0000000000187805 */ /* 0x000fc6000001ff00 */
[----:B------:R-:W-:-:S04]  /*0e00*/  IMAD.WIDE R58, R59, 0x4, R32 ;  /* 0x000000043b3a7825 */ /* 0x000fc800078e0220 */
[----:B------:R-:W-:Y:S02]  /*0e10*/  @!P2 SEL R31, R31, R27, P1 ;  /* 0x0000001b1f1fa207 */ /* 0x000fe40000800000 */
[----:B------:R-:W-:-:S06]  /*0e20*/  CS2R R26, SRZ ;  /* 0x00000000001a7805 */ /* 0x000fcc000001ff00 */
[----:B------:R-:W2:Y:S01]  /*0e30*/  @P0 LDG.E.EL.128 R24, desc[UR10][R58.64] ;  /* 0x0000000a3a180981 */ /* 0x000ea2000c2e1d00 */
[----:B------:R-:W-:Y:S02]  /*0e40*/  P2R R56, PR, RZ, 0x4 ;  /* 0x00000004ff387803 */ /* 0x000fe40000000000 */
[-C--:B--2---:R-:W-:Y:S02]  /*0e50*/  FSETP.NAN.AND P1, PT, R27, R27.reuse, PT ;  /* 0x0000001b1b00720b */ /* 0x084fe40003f28000 */
[----:B------:R-:W-:-:S11]  /*0e60*/  FSETP.GEU.AND P2, PT, R31, R27, PT ;  /* 0x0000001b1f00720b */ /* 0x000fd60003f4e000 */
[----:B------:R-:W-:Y:S02]  /*0e70*/  @!P1 SEL R27, R27, R31, !P2 ;  /* 0x0000001f1b1b9207 */ /* 0x000fe40005000000 */
[-C--:B------:R-:W-:Y:S02]  /*0e80*/  FSETP.NAN.AND P1, PT, R26, R26.reuse, PT ;  /* 0x0000001a1a00720b */ /* 0x080fe40003f28000 */
[----:B------:R-:W-:Y:S02]  /*0e90*/  P2R R58, PR, RZ, 0x4 ;  /* 0x00000004ff3a7803 */ /* 0x000fe40000000000 */
[----:B------:R-:W-:-:S09]  /*0ea0*/  FSETP.GEU.AND P2, PT, R30, R26, PT ;  /* 0x0000001a1e00720b */ /* 0x000fd20003f4e000 */
[----:B------:R-:W-:Y:S02]  /*0eb0*/  @!P1 SEL R26, R26, R30, !P2 ;  /* 0x0000001e1a1a9207 */ /* 0x000fe40005000000 */
[-C--:B------:R-:W-:Y:S02]  /*0ec0*/  FSETP.NAN.AND P1, PT, R25, R25.reuse, PT ;  /* 0x000000191900720b */ /* 0x080fe40003f28000 */
[----:B------:R-:W-:Y:S02]  /*0ed0*/  P2R R59, PR, RZ, 0x4 ;  /* 0x00000004ff3b7803 */ /* 0x000fe40000000000 */
[----:B------:R-:W-:Y:S01]  /*0ee0*/  FSETP.GEU.AND P2, PT, R29, R25, PT ;  /* 0x000000191d00720b */ /* 0x000fe20003f4e000 */
[----:B------:R-:W-:-:S08]  /*0ef0*/  IMAD.IADD R30, R50, 0x1, R65 ;  /* 0x00000001321e7824 */ /* 0x000fd000078e0241 */
[----:B------:R-:W-:Y:S02]  /*0f00*/  @!P1 SEL R25, R25, R29, !P2 ;  /* 0x0000001d19199207 */ /* 0x000fe40005000000 */
[-C--:B------:R-:W-:Y:S02]  /*0f10*/  FSETP.NAN.AND P1, PT, R24, R24.reuse, PT ;  /* 0x000000181800720b */ /* 0x080fe40003f28000 */
[----:B------:R-:W-:Y:S02]  /*0f20*/  P2R R60, PR, RZ, 0x4 ;  /* 0x00000004ff3c7803 */ /* 0x000fe40000000000 */
[----:B------:R-:W-:Y:S01]  /*0f30*/  FSETP.GEU.AND P2, PT, R28, R24, PT ;  /* 0x000000181c00720b */ /* 0x000fe20003f4e000 */
[----:B------:R-:W-:Y:S01]  /*0f40*/  IMAD R65, R13, 0x1d40, R30 ;  /* 0x00001d400d417824 */ /* 0x000fe200078e021e */
[----:B------:R-:W-:-:S03]  /*0f50*/  CS2R R30, SRZ ;  /* 0x00000000001e7805 */ /* 0x000fc6000001ff00 */
[----:B------:R-:W-:-:S04]  /*0f60*/  IMAD.WIDE R64, R65, 0x4, R32 ;  /* 0x0000000441407825 */ /* 0x000fc800078e0220 */
[----:B------:R-:W-:Y:S02]  /*0f70*/  @!P1 SEL R24, R24, R28, !P2 ;  /* 0x0000001c18189207 */ /* 0x000fe40005000000 */
        /* <DEDUP_REMOVED lines=12> */
[----:B------:R-:W-:-:S09]  /*1040*/  FSETP.GEU.AND P2, PT, R26, R30, PT ;  /* 0x0000001e1a00720b */ /* 0x000fd20003f4e000 */
[----:B------:R-:W-:Y:S02]  /*1050*/  @!P1 SEL R30, R30, R26, !P2 ;  /* 0x0000001a1e1e9207 */ /* 0x000fe40005000000 */
[-C--:B------:R-:W-:Y:S01]  /*1060*/  FSETP.NAN.AND P1, PT, R31, R31.reuse, PT ;  /* 0x0000001f1f00720b */ /* 0x080fe20003f28000 */
[----:B------:R-:W-:Y:S01]  /*1070*/  IMAD.IADD R26, R50, 0x1, R71 ;  /* 0x00000001321a7824 */ /* 0x000fe200078e0247 */
        /* <DEDUP_REMOVED lines=74> */
[----:B------:R-:W-:Y:S01]  /*1520*/  P2R R77, PR, RZ, 0x4 ;  /* 0x00000004ff4d7803 */ /* 0x000fe20000000000 */
[----:B------:R-:W-:Y:S01]  /*1530*/  VIADD R39, R39, 0x1f80 ;  /* 0x00001f8027277836 */ /* 0x000fe20000000000 */
[-C--:B--2---:R-:W-:Y:S02]  /*1540*/  FSETP.NAN.AND P1, PT, R28, R28.reuse, PT ;  /* 0x0000001c1c00720b */ /* 0x084fe40003f28000 */
[----:B------:R-:W-:Y:S02]  /*1550*/  FSETP.NAN.AND P3, PT, R29, R29, PT ;  /* 0x0000001d1d00720b */ /* 0x000fe40003f68000 */
[----:B------:R-:W-:-:S09]  /*1560*/  FSETP.GEU.AND P2, PT, R24, R28, PT ;  /* 0x0000001c1800720b */ /* 0x000fd20003f4e000 */
[----:B------:R-:W-:Y:S02]  /*1570*/  @!P1 SEL R28, R28, R24, !P2 ;  /* 0x000000181c1c9207 */ /* 0x000fe40005000000 */
[----:B------:R-:W-:-:S04]  /*1580*/  FSETP.GEU.AND P1, PT, R25, R29, PT ;  /* 0x0000001d1900720b */ /* 0x000fc80003f2e000 */
[----:B------:R-:W-:Y:S02]  /*1590*/  @!P3 SEL R29, R29, R25, !P1 ;  /* 0x000000191d1db207 */ /* 0x000fe40004800000 */
[-C--:B------:R-:W-:Y:S02]  /*15a0*/  FSETP.NAN.AND P3, PT, R30, R30.reuse, PT ;  /* 0x0000001e1e00720b */ /* 0x080fe40003f68000 */
[----:B------:R-:W-:Y:S02]  /*15b0*/  FSETP.GEU.AND P4, PT, R26, R30, PT ;  /* 0x0000001e1a00720b */ /* 0x000fe40003f8e000 */
[----:B------:R-:W-:-:S09]  /*15c0*/  P2R R78, PR, RZ, 0x2 ;  /* 0x00000002ff4e7803 */ /* 0x000fd20000000000 */
[----:B------:R-:W-:Y:S02]  /*15d0*/  @!P3 SEL R30, R30, R26, !P4 ;  /* 0x0000001a1e1eb207 */ /* 0x000fe40006000000 */
[-C--:B------:R-:W-:Y:S01]  /*15e0*/  FSETP.NAN.AND P3, PT, R31, R31.reuse, PT ;  /* 0x0000001f1f00720b */ /* 0x080fe20003f68000 */
[----:B------:R-:W-:Y:S01]  /*15f0*/  IMAD.IADD R26, R2, 0x1, R39 ;  /* 0x00000001021a7824 */ /* 0x000fe200078e0227 */
[----:B------:R-:W-:-:S03]  /*1600*/  FSETP.GEU.AND P1, PT, R27, R31, PT ;  /* 0x0000001f1b00720b */ /* 0x000fc60003f2e000 */
[----:B------:R-:W-:Y:S01]  /*1610*/  IMAD R55, R13, 0x1d40, R26 ;  /* 0x00001d400d377824 */ /* 0x000fe200078e021a */
[----:B------:R-:W-:-:S03]  /*1620*/  CS2R R24, SRZ ;  /* 0x0000000000187805 */ /* 0x000fc6000001ff00 */
[----:B------:R-:W-:-:S04]  /*1630*/  IMAD.WIDE R54, R55, 0x4, R32 ;  /* 0x0000000437367825 */ /* 0x000fc800078e0220 */
[----:B------:R-:W-:Y:S02]  /*1640*/  @!P3 SEL R31, R31, R27, !P1 ;  /* 0x0000001b1f1fb207 */ /* 0x000fe40004800000 */
[----:B------:R-:W-:-:S06]  /*1650*/  CS2R R26, SRZ ;  /* 0x00000000001a7805 */ /* 0x000fcc000001ff00 */
[----:B------:R-:W2:Y:S01]  /*1660*/  @P0 LDG.E.EL.128 R24, desc[UR10][R54.64] ;  /* 0x0000000a36180981 */ /* 0x000ea2000c2e1d00 */
[----:B------:R-:W-:Y:S01]  /*1670*/  P2R R80, PR, RZ, 0x2 ;  /* 0x00000002ff507803 */ /* 0x000fe20000000000 */
[----:B------:R-:W-:-:S04]  /*1680*/  IMAD.IADD R50, R50, 0x1, R39 ;  /* 0x0000000132327824 */ /* 0x000fc800078e0227 */
[----:B------:R-:W-:-:S04]  /*1690*/  IMAD R13, R13, 0x1d40, R50 ;  /* 0x00001d400d0d7824 */ /* 0x000fc800078e0232 */
[----:B------:R-:W-:Y:S01]  /*16a0*/  IMAD.WIDE R32, R13, 0x4, R32 ;  /* 0x000000040d207825 */ /* 0x000fe200078e0220 */
        /* <DEDUP_REMOVED lines=11> */
[-C--:B------:R-:W-:Y:S02]  /*1760*/  FSETP.NAN.AND P3, PT, R27, R27.reuse, PT ;  /* 0x0000001b1b00720b */ /* 0x080fe40003f68000 */
[----:B------:R-:W-:Y:S02]  /*1770*/  P2R R21, PR, RZ, 0x2 ;  /* 0x00000002ff157803 */ /* 0x000fe40000000000 */
[----:B------:R-:W-:-:S04]  /*1780*/  FSETP.GEU.AND P1, PT, R23, R27, PT ;  /* 0x0000001b1700720b */ /* 0x000fc80003f2e000 */
[----:B------:R-:W-:-:S05]  /*1790*/  P2R R22, PR, RZ, 0x2 ;  /* 0x00000002ff167803 */ /* 0x000fca0000000000 */
[----:B------:R-:W-:Y:S02]  /*17a0*/  @!P3 SEL R27, R27, R23, !P1 ;  /* 0x000000171b1bb207 */ /* 0x000fe40004800000 */
[----:B------:R-:W-:-:S04]  /*17b0*/  ISETP.NE.AND P1, PT, R65, RZ, PT ;  /* 0x000000ff4100720c */ /* 0x000fc80003f25270 */
[----:B------:R-:W-:Y:S02]  /*17c0*/  P2R R23, PR, RZ, 0x2 ;  /* 0x00000002ff177803 */ /* 0x000fe40000000000 */
        /* <DEDUP_REMOVED lines=28> */
[----:B------:R-:W-:Y:S02]  /*1990*/  ISETP.NE.AND P1, PT, R16, RZ, PT ;  /* 0x000000ff1000720c */ /* 0x000fe40003f25270 */
[----:B------:R-:W-:Y:S02]  /*19a0*/  CS2R R12, SRZ ;  /* 0x00000000000c7805 */ /* 0x000fe4000001ff00 */
[----:B------:R-:W-:Y:S02]  /*19b0*/  P2R R81, PR, RZ, 0x2 ;  /* 0x00000002ff517803 */ /* 0x000fe40000000000 */
[----:B------:R-:W-:Y:S02]  /*19c0*/  ISETP.NE.AND P1, PT, R14, RZ, PT ;  /* 0x000000ff0e00720c */ /* 0x000fe40003f25270 */
[----:B------:R-:W-:-:S06]  /*19d0*/  CS2R R14, SRZ ;  /* 0x00000000000e7805 */ /* 0x000fcc000001ff00 */
[----:B------:R1:W2:Y:S01]  /*19e0*/  @P0 LDG.E.EL.128 R12, desc[UR10][R32.64] ;  /* 0x0000000a200c0981 */ /* 0x0002a2000c2e1d00 */
[----:B------:R-:W-:Y:S02]  /*19f0*/  P2R R79, PR, RZ, 0x10 ;  /* 0x00000010ff4f7803 */ /* 0x000fe40000000000 */
[----:B------:R-:W-:Y:S02]  /*1a00*/  P2R R16, PR, RZ, 0x2 ;  /* 0x00000002ff107803 */ /* 0x000fe40000000000 */
[----:B-1----:R-:W-:Y:S02]  /*1a10*/  P2R R32, PR, RZ, 0x1 ;  /* 0x00000001ff207803 */ /* 0x002fe40000000000 */
[----:B------:R-:W-:Y:S02]  /*1a20*/  ISETP.NE.AND P0, PT, R57, RZ, PT ;  /* 0x000000ff3900720c */ /* 0x000fe40003f05270 */
[----:B------:R-:W-:Y:S02]  /*1a30*/  P2R R63, PR, RZ, 0x4 ;  /* 0x00000004ff3f7803 */ /* 0x000fe40000000000 */
[----:B------:R-:W-:-:S02]  /*1a40*/  ISETP.NE.AND P2, PT, R67, RZ, PT ;  /* 0x000000ff4300720c */ /* 0x000fc40003f45270 */
[-C--:B--2---:R-:W-:Y:S02]  /*1a50*/  FSETP.NAN.AND P4, PT, R14, R14.reuse, PT ;  /* 0x0000000e0e00720b */ /* 0x084fe40003f88000 */
[----:B------:R-:W-:Y:S02]  /*1a60*/  FSETP.NAN.AND P5, PT, R13, R13, PT ;  /* 0x0000000d0d00720b */ /* 0x000fe40003fa8000 */
[----:B------:R-:W-:Y:S02]  /*1a70*/  FSETP.GEU.AND P3, PT, R30, R14, PT ;  /* 0x0000000e1e00720b */ /* 0x000fe40003f6e000 */
[----:B------:R-:W-:Y:S02]  /*1a80*/  FSETP.NAN.AND P6, PT, R12, R12, PT ;  /* 0x0000000c0c00720b */ /* 0x000fe40003fc8000 */
[----:B------:R-:W-:-:S05]  /*1a90*/  FSETP.NAN.AND P1, PT, R15, R15, PT ;  /* 0x0000000f0f00720b */ /* 0x000fca0003f28000 */
[----:B------:R-:W-:Y:S02]  /*1aa0*/  @!P4 SEL R14, R14, R30, !P3 ;  /* 0x0000001e0e0ec207 */ /* 0x000fe40005800000 */
[----:B------:R-:W-:-:S04]  /*1ab0*/  FSETP.GEU.AND P4, PT, R29, R13, PT ;  /* 0x0000000d1d00720b */ /* 0x000fc80003f8e000 */
[----:B------:R-:W-:Y:S02]  /*1ac0*/  @!P5 SEL R13, R13, R29, !P4 ;  /* 0x0000001d0d0dd207 */ /* 0x000fe40006000000 */
[----:B------:R-:W-:-:S04]  /*1ad0*/  FSETP.GEU.AND P5, PT, R28, R12, PT ;  /* 0x0000000c1c00720b */ /* 0x000fc80003fae000 */
[----:B------:R-:W-:Y:S02]  /*1ae0*/  @!P6 SEL R12, R12, R28, !P5 ;  /* 0x0000001c0c0ce207 */ /* 0x000fe40006800000 */
[----:B------:R-:W-:-:S04]  /*1af0*/  FSETP.GEU.AND P6, PT, R31, R15, PT ;  /* 0x0000000f1f00720b */ /* 0x000fc80003fce000 */
[----:B------:R-:W-:Y:S02]  /*1b00*/  @!P1 SEL R15, R15, R31, !P6 ;  /* 0x0000001f0f0f9207 */ /* 0x000fe40007000000 */
[----:B------:R-:W-:Y:S02]  /*1b10*/  ISETP.NE.AND P1, PT, R16, RZ, PT ;  /* 0x000000ff1000720c */ /* 0x000fe40003f25270 */
[----:B------:R-:W-:Y:S02]  /*1b20*/  P2R R30, PR, RZ, 0x8 ;  /* 0x00000008ff1e7803 */ /* 0x000fe40000000000 */
[----:B------:R-:W-:Y:S02]  /*1b30*/  ISETP.NE.AND P3, PT, R0, RZ, PT ;  /* 0x000000ff0000720c */ /* 0x000fe40003f65270 */
[----:B------:R-:W-:Y:S02]  /*1b40*/  SEL R0, RZ, 0x1, !P1 ;  /* 0x00000001ff007807 */ /* 0x000fe40004800000 */
[----:B------:R-:W-:-:S02]  /*1b50*/  ISETP.NE.AND P1, PT, R81, RZ, PT ;  /* 0x000000ff5100720c */ /* 0x000fc40003f25270 */
[----:B------:R-:W-:Y:S02]  /*1b60*/  P2R R28, PR, RZ, 0x20 ;  /* 0x00000020ff1c7803 */ /* 0x000fe40000000000 */
[----:B------:R-:W-:Y:S02]  /*1b70*/  ISETP.NE.AND P5, PT, R8, RZ, PT ;  /* 0x000000ff0800720c */ /* 0x000fe40003fa5270 */
[----:B------:R-:W-:Y:S02]  /*1b80*/  SEL R8, RZ, 0x1, !P1 ;  /* 0x00000001ff087807 */ /* 0x000fe40004800000 */
[----:B------:R-:W-:-:S04]  /*1b90*/  ISETP.NE.AND P1, PT, R11, RZ, PT ;  /* 0x000000ff0b00720c */ /* 0x000fc80003f25270 */
        /* <DEDUP_REMOVED lines=11> */
[----:B------:R-:W-:Y:S02]  /*1c50*/  ISETP.NE.AND P1, PT, R61, RZ, PT ;  /* 0x000000ff3d00720c */ /* 0x000fe40003f25270 */
[----:B------:R-:W-:Y:S02]  /*1c60*/  P2R R29, PR, RZ, 0x10 ;  /* 0x00000010ff1d7803 */ /* 0x000fe40000000000 */
[----:B------:R-:W-:Y:S02]  /*1c70*/  ISETP.NE.AND P4, PT, R3, RZ, PT ;  /* 0x000000ff0300720c */ /* 0x000fe40003f85270 */
[----:B------:R-:W-:Y:S02]  /*1c80*/  SEL R3, R0, 0x2, P1 ;  /* 0x0000000200037807 */ /* 0x000fe40000800000 */
[----:B------:R-:W-:-:S02]  /*1c90*/  ISETP.NE.AND P1, PT, R19, RZ, PT ;  /* 0x000000ff1300720c */ /* 0x000fc40003f25270 */
[----:B------:R-:W-:Y:S02]  /*1ca0*/  P2R R31, PR, RZ, 0x40 ;  /* 0x00000040ff1f7803 */ /* 0x000fe40000000000 */
[----:B------:R-:W-:Y:S02]  /*1cb0*/  ISETP.NE.AND P6, PT, R9, RZ, PT ;  /* 0x000000ff0900720c */ /* 0x000fe40003fc5270 */
[----:B------:R-:W-:Y:S02]  /*1cc0*/  SEL R9, R8, 0x2, P1 ;  /* 0x0000000208097807 */ /* 0x000fe40000800000 */
[----:B------:R-:W-:-:S04]  /*1cd0*/  ISETP.NE.AND P1, PT, R17, RZ, PT ;  /* 0x000000ff1100720c */ /* 0x000fc80003f25270 */
[----:B------:R-:W-:Y:S02]  /*1ce0*/  SEL R11, R11, 0x2, P1 ;  /* 0x000000020b0b7807 */ /* 0x000fe40000800000 */
[----:B------:R-:W-:-:S04]  /*1cf0*/  ISETP.NE.AND P1, PT, R18, RZ, PT ;  /* 0x000000ff1200720c */ /* 0x000fc80003f25270 */
[----:B------:R-:W-:Y:S02]  /*1d00*/  SEL R8, R16, 0x2, P1 ;  /* 0x0000000210087807 */ /* 0x000fe40000800000 */
[----:B------:R-:W-:Y:S02]  /*1d10*/  ISETP.NE.AND P1, PT, R58, RZ, PT ;  /* 0x000000ff3a00720c */ /* 0x000fe40003f25270 */
[----:B------:R-:W-:Y:S02]  /*1d20*/  SEL R8, R8, 0x3, P6 ;  /* 0x0000000308087807 */ /* 0x000fe40003000000 */
[----:B------:R-:W-:Y:S02]  /*1d30*/  SEL R0, R33, 0x2, P1 ;  /* 0x0000000221007807 */ /* 0x000fe40000800000 */
[----:B------:R-:W-:Y:S02]  /*1d40*/  ISETP.NE.AND P1, PT, R59, RZ, PT ;  /* 0x000000ff3b00720c */ /* 0x000fe40003f25270 */
[----:B------:R-:W-:-:S02]  /*1d50*/  ISETP.NE.AND P6, PT, R77, RZ, PT ;  /* 0x000000ff4d00720c */ /* 0x000fc40003fc5270 */
[----:B------:R-:W-:Y:S02]  /*1d60*/  SEL R39, R39, 0x2, P1 ;  /* 0x0000000227277807 */ /* 0x000fe40000800000 */
        /* <DEDUP_REMOVED lines=8> */
[----:B------:R-:W-:Y:S02]  /*1df0*/  SEL R16, R3, 0x3, P3 ;  /* 0x0000000303107807 */ /* 0x000fe40001800000 */
[----:B------:R-:W-:Y:S02]  /*1e00*/  ISETP.NE.AND P3, PT, R34, RZ, PT ;  /* 0x000000ff2200720c */ /* 0x000fe40003f65270 */
[----:B------:R-:W-:-:S02]  /*1e10*/  P2R R19, PR, RZ, 0x40 ;  /* 0x00000040ff137803 */ /* 0x000fc40000000000 */
[----:B------:R-:W-:Y:S02]  /*1e20*/  ISETP.NE.AND P6, PT, R69, RZ, PT ;  /* 0x000000ff4500720c */ /* 0x000fe40003fc5270 */
[----:B------:R-:W-:Y:S02]  /*1e30*/  SEL R3, R51, 0x3, P0 ;  /* 0x0000000333037807 */ /* 0x000fe40000000000 */
[----:B------:R-:W-:Y:S02]  /*1e40*/  P2R R51, PR, RZ, 0x8 ;  /* 0x00000008ff337803 */ /* 0x000fe40000000000 */
[----:B------:R-:W-:Y:S02]  /*1e50*/  ISETP.NE.AND P3, PT, R10, RZ, PT ;  /* 0x000000ff0a00720c */ /* 0x000fe40003f65270 */
[----:B------:R-:W-:Y:S02]  /*1e60*/  P2R R10, PR, RZ, 0x40 ;  /* 0x00000040ff0a7803 */ /* 0x000fe40000000000 */
[----:B------:R-:W-:-:S02]  /*1e70*/  ISETP.NE.AND P6, PT, R45, RZ, PT ;  /* 0x000000ff2d00720c */ /* 0x000fc40003fc5270 */
[----:B------:R-:W-:Y:S02]  /*1e80*/  ISETP.NE.AND P1, PT, R23, RZ, PT ;  /* 0x000000ff1700720c */ /* 0x000fe40003f25270 */
        /* <DEDUP_REMOVED lines=30> */
[----:B------:R-:W-:Y:S02]  /*2070*/  ISETP.NE.AND P0, PT, R35, RZ, PT ;  /* 0x000000ff2300720c */ /* 0x000fe40003f05270 */
[----:B------:R-:W-:Y:S02]  /*2080*/  P2R R35, PR, RZ, 0x40 ;  /* 0x00000040ff237803 */ /* 0x000fe40000000000 */
[----:B------:R-:W-:Y:S02]  /*2090*/  P2R R34, PR, RZ, 0x8 ;  /* 0x00000008ff227803 */ /* 0x000fe40000000000 */
[----:B------:R-:W-:-:S02]  /*20a0*/  ISETP.NE.AND P6, PT, R36, RZ, PT ;  /* 0x000000ff2400720c */ /* 0x000fc40003fc5270 */
[----:B------:R-:W-:Y:S02]  /*20b0*/  ISETP.NE.AND P3, PT, R62, RZ, PT ;  /* 0x000000ff3e00720c */ /* 0x000fe40003f65270 */
[----:B------:R-:W-:Y:S02]  /*20c0*/  SEL R8, R8, 0x4, P6 ;  /* 0x0000000408087807 */ /* 0x000fe40003000000 */
[----:B------:R-:W-:Y:S02]  /*20d0*/  SEL R0, R0, 0x3, P3 ;  /* 0x0000000300007807 */ /* 0x000fe40001800000 */
[----:B------:R-:W-:Y:S02]  /*20e0*/  ISETP.NE.AND P6, PT, R35, RZ, PT ;  /* 0x000000ff2300720c */ /* 0x000fe40003fc5270 */
[----:B------:R-:W-:Y:S02]  /*20f0*/  SEL R39, R39, 0x3, P2 ;  /* 0x0000000327277807 */ /* 0x000fe40001000000 */
[----:B------:R-:W-:-:S02]  /*2100*/  SEL R0, R0, 0x4, P6 ;  /* 0x0000000400007807 */ /* 0x000fc40003000000 */
[----:B------:R-:W-:Y:S02]  /*2110*/  ISETP.NE.AND P6, PT, R37, RZ, PT ;  /* 0x000000ff2500720c */ /* 0x000fe40003fc5270 */
[----:B------:R-:W-:Y:S02]  /*2120*/  SEL R50, R50, 0x3, P1 ;  /* 0x0000000332327807 */ /* 0x000fe40000800000 */
        /* <DEDUP_REMOVED lines=9> */
[----:B------:R-:W-:Y:S02]  /*21c0*/  SEL R16, R16, 0x4, P3 ;  /* 0x0000000410107807 */ /* 0x000fe40001800000 */
[----:B------:R-:W-:Y:S02]  /*21d0*/  SEL R11, R11, 0x4, P0 ;  /* 0x000000040b0b7807 */ /* 0x000fe40000000000 */
[----:B------:R-:W-:Y:S02]  /*21e0*/  ISETP.NE.AND P6, PT, R42, RZ, PT ;  /* 0x000000ff2a00720c */ /* 0x000fe40003fc5270 */
[----:B------:R-:W-:Y:S02]  /*21f0*/  SEL R9, R9, 0x3, P4 ;  /* 0x0000000309097807 */ /* 0x000fe40002000000 */
[----:B------:R-:W-:-:S02]  /*2200*/  ISETP.NE.AND P3, PT, R51, RZ, PT ;  /* 0x000000ff3300720c */ /* 0x000fc40003f65270 */
[----:B------:R-:W-:Y:S02]  /*2210*/  SEL R11, R11, 0x5, P6 ;  /* 0x000000050b0b7807 */ /* 0x000fe40003000000 */
[----:B------:R-:W-:Y:S02]  /*2220*/  SEL R9, R9, 0x4, P3 ;  /* 0x0000000409097807 */ /* 0x000fe40001800000 */
[----:B------:R-:W-:-:S04]  /*2230*/  ISETP.NE.AND P6, PT, R43, RZ, PT ;  /* 0x000000ff2b00720c */ /* 0x000fc80003fc5270 */
        /* <DEDUP_REMOVED lines=23> */
[----:B------:R-:W-:Y:S02]  /*23b0*/  ISETP.NE.AND P6, PT, R18, RZ, PT ;  /* 0x000000ff1200720c */ /* 0x000fe40003fc5270 */
[----:B------:R-:W-:Y:S02]  /*23c0*/  ISETP.NE.AND P2, PT, R49, RZ, PT ;  /* 0x000000ff3100720c */ /* 0x000fe40003f45270 */
[----:B------:R-:W-:Y:S02]  /*23d0*/  SEL R50, R50, 0x6, P6 ;  /* 0x0000000632327807 */ /* 0x000fe40003000000 */
[----:B------:R-:W-:Y:S02]  /*23e0*/  ISETP.NE.AND P6, PT, R17, RZ, PT ;  /* 0x000000ff1100720c */ /* 0x000fe40003fc5270 */
[----:B------:R-:W-:-:S02]  /*23f0*/  SEL R16, R16, 0x7, P2 ;  /* 0x0000000710107807 */ /* 0x000fc40001000000 */
[----:B------:R-:W-:Y:S02]  /*2400*/  SEL R3, R3, 0x6, P6 ;  /* 0x0000000603037807 */ /* 0x000fe40003000000 */
[----:B------:R-:W-:-:S04]  /*2410*/  ISETP.NE.AND P2, PT, R63, RZ, PT ;  /* 0x000000ff3f00720c */ /* 0x000fc80003f45270 */
[----:B------:R-:W-:Y:S02]  /*2420*/  SEL R17, R3, 0x7, P2 ;  /* 0x0000000703117807 */ /* 0x000fe40001000000 */
[----:B------:R-:W1:Y:S01]  /*2430*/  S2R R3, SR_TID.X ;  /* 0x0000000000037919 */ /* 0x000e620000002100 */
[----:B------:R-:W2:Y:S01]  /*2440*/  S2UR UR8, SR_CgaCtaId ;  /* 0x00000000000879c3 */ /* 0x000ea20000008800 */
[----:B------:R-:W-:Y:S02]  /*2450*/  ISETP.NE.AND P1, PT, R48, RZ, PT ;  /* 0x000000ff3000720c */ /* 0x000fe40003f25270 */
[----:B------:R-:W-:Y:S02]  /*2460*/  ISETP.NE.AND P5, PT, R46, RZ, PT ;  /* 0x000000ff2e00720c */ /* 0x000fe40003fa5270 */
[----:B------:R-:W-:Y:S02]  /*2470*/  SEL R0, R9, 0x7, P1 ;  /* 0x0000000709007807 */ /* 0x000fe40000800000 */
[----:B------:R-:W-:-:S02]  /*2480*/  ISETP.NE.AND P1, PT, R78, RZ, PT ;  /* 0x000000ff4e00720c */ /* 0x000fc40003f25270 */
[----:B------:R-:W-:Y:S02]  /*2490*/  ISETP.NE.AND P0, PT, R80, RZ, PT ;  /* 0x000000ff5000720c */ /* 0x000fe40003f05270 */
[----:B------:R-:W-:Y:S02]  /*24a0*/  SEL R50, R50, 0x7, P1 ;  /* 0x0000000732327807 */ /* 0x000fe40000800000 */
[----:B------:R-:W-:Y:S02]  /*24b0*/  SEL R8, R8, 0x7, P5 ;  /* 0x0000000708087807 */ /* 0x000fe40002800000 */
[----:B------:R-:W-:Y:S02]  /*24c0*/  ISETP.NE.AND P1, PT, R54, RZ, PT ;  /* 0x000000ff3600720c */ /* 0x000fe40003f25270 */
[----:B------:R-:W-:Y:S02]  /*24d0*/  SEL R18, R10, 0x7, P0 ;  /* 0x000000070a127807 */ /* 0x000fe40000000000 */
[----:B------:R-:W-:Y:S01]  /*24e0*/  SEL R10, R8, 0x8, P1 ;  /* 0x00000008080a7807 */ /* 0x000fe20000800000 */
[----:B------:R-:W-:-:S02]  /*24f0*/  UMOV UR4, 0x400 ;  /* 0x0000040000047882 */ /* 0x000fc40000000000 */
[----:B--2---:R-:W-:Y:S01]  /*2500*/  UPRMT UR8, UR8, 0x654, UR4 ;  /* 0x0000065408087896 */ /* 0x004fe20008000004 */
[----:B-1----:R-:W-:Y:S01]  /*2510*/  SHF.R.U32.HI R8, RZ, 0x6, R3 ;  /* 0x00000006ff087819 */ /* 0x002fe20000011603 */
[----:B------:R-:W-:-:S03]  /*2520*/  IMAD.SHL.U32 R3, R3, 0x10, RZ ;  /* 0x0000001003037824 */ /* 0x000fc600078e00ff */
[----:B------:R-:W-:Y:S02]  /*2530*/  SGXT.U32 R8, R8, 0x1 ;  /* 0x000000010808781a */ /* 0x000fe40000000000 */
[----:B------:R-:W-:Y:S02]  /*2540*/  LOP3.LUT R3, R3, 0x3f0, RZ, 0xc0, !PT ;  /* 0x000003f003037812 */ /* 0x000fe400078ec0ff */
[----:B------:R-:W-:Y:S02]  /*2550*/  LOP3.LUT R6, R7, 0x7f, R6, 0xf8, !PT ;  /* 0x0000007f07067812 */ /* 0x000fe400078ef806 */
[C---:B------:R-:W-:Y:S02]  /*2560*/  LOP3.LUT R7, R3.reuse, R8, RZ, 0xfc, !PT ;  /* 0x0000000803077212 */ /* 0x040fe400078efcff */
[----:B------:R-:W-:-:S05]  /*2570*/  LEA R8, R3, UR8, 0x2 ;  /* 0x0000000803087c11 */ /* 0x000fca000f8e10ff */
[----:B------:R-:W-:Y:S01]  /*2580*/  IMAD R7, R7, 0x4, R8 ;  /* 0x0000000407077824 */ /* 0x000fe200078e0208 */
[----:B------:R-:W-:Y:S02]  /*2590*/  LOP3.LUT R4, R4, 0x3f8, RZ, 0xc0, !PT ;  /* 0x000003f804047812 */ /* 0x000fe400078ec0ff */
[----:B------:R-:W-:Y:S02]  /*25a0*/  ISETP.NE.AND P4, PT, R47, RZ, PT ;  /* 0x000000ff2f00720c */ /* 0x000fe40003f85270 */
[----:B------:R-:W-:Y:S01]  /*25b0*/  ISETP.NE.AND P2, PT, R20, RZ, PT ;  /* 0x000000ff1400720c */ /* 0x000fe20003f45270 */
[----:B------:R-:W-:Y:S01]  /*25c0*/  STS [R7], R24 ;  /* 0x0000001807007388 */ /* 0x000fe20000000800 */
[----:B------:R-:W-:Y:S01]  /*25d0*/  ISETP.NE.AND P1, PT, R21, RZ, PT ;  /* 0x000000ff1500720c */ /* 0x000fe20003f25270 */
[----:B------:R-:W-:Y:S01]  /*25e0*/  UIMAD.WIDE UR4, UR6, 0x38e38e39, URZ ;  /* 0x38e38e39060478a5 */ /* 0x000fe2000f8e023f */
[----:B------:R-:W1:Y:S01]  /*25f0*/  LDC.64 R8, c[0x0][0x218] ;  /* 0x00008600ff087b82 */ /* 0x000e620000000a00 */
[----:B------:R-:W-:Y:S04]  /*2600*/  STS [R7+0x10], R25 ;  /* 0x0000101907007388 */ /* 0x000fe80000000800 */
[----:B------:R-:W-:Y:S04]  /*2610*/  STS [R7+0x20], R26 ;  /* 0x0000201a07007388 */ /* 0x000fe80000000800 */
[----:B------:R-:W-:Y:S04]  /*2620*/  STS [R7+0x30], R27 ;  /* 0x0000301b07007388 */ /* 0x000fe80000000800 */
[----:B------:R-:W-:Y:S04]  /*2630*/  STS [R7+0x60], R14 ;  /* 0x0000600e07007388 */ /* 0x000fe80000000800 */
[----:B------:R-:W-:Y:S04]  /*2640*/  STS [R7+0x50], R13 ;  /* 0x0000500d07007388 */ /* 0x000fe80000000800 */
[----:B------:R2:W-:Y:S04]  /*2650*/  STS [R7+0x40], R12 ;  /* 0x0000400c07007388 */ /* 0x0005e80000000800 */
[----:B------:R3:W-:Y:S01]  /*2660*/  STS [R7+0x70], R15 ;  /* 0x0000700f07007388 */ /* 0x0007e20000000800 */
[----:B------:R-:W-:Y:S01]  /*2670*/  IADD3 R4, R4, UR8, R4 ;  /* 0x0000000804047c10 */ /* 0x000fe2000fffe004 */
[----:B------:R-:W-:Y:S01]  /*2680*/  BAR.SYNC.DEFER_BLOCKING 0x0 ;  /* 0x0000000000007b1d */ /* 0x000fe20000010000 */
[----:B------:R-:W-:-:S04]  /*2690*/  SEL R11, R11, 0x7, P4 ;  /* 0x000000070b0b7807 */ /* 0x000fc80002000000 */
[----:B------:R-:W-:Y:S02]  /*26a0*/  SEL R11, R11, 0x8, P2 ;  /* 0x000000080b0b7807 */ /* 0x000fe40001000000 */
[----:B------:R-:W-:Y:S01]  /*26b0*/  ISETP.NE.AND P2, PT, R22, RZ, PT ;  /* 0x000000ff1600720c */ /* 0x000fe20003f45270 */
[----:B------:R-:W-:-:S04]  /*26c0*/  USHF.R.U32.HI UR4, URZ, 0x1f, UR5 ;  /* 0x0000001f3f047899 */ /* 0x000fc80008011605 */
[----:B------:R-:W-:Y:S01]  /*26d0*/  ULEA.HI.SX32 UR4, UR5, UR4, 0x1d ;  /* 0x0000000405047291 */ /* 0x000fe2000f8fea3f */
[----:B------:R-:W4:Y:S04]  /*26e0*/  LDS.64 R26, [R4] ;  /* 0x00000000041a7984 */ /* 0x000f280000000a00 */
[----:B------:R-:W5:Y:S04]  /*26f0*/  LDS.64 R20, [R4+0x800] ;  /* 0x0008000004147984 */ /* 0x000f680000000a00 */
[----:B------:R-:W1:Y:S04]  /*2700*/  LDS.64 R22, [R4+0x1000] ;  /* 0x0010000004167984 */ /* 0x000e680000000a00 */
[----:B------:R1:W4:Y:S01]  /*2710*/  LDS.64 R24, [R4+0x1800] ;  /* 0x0018000004187984 */ /* 0x0003220000000a00 */
[----:B------:R-:W-:-:S02]  /*2720*/  UISETP.GE.AND UP0, UPT, UR6, 0x90, UPT ;  /* 0x000000900600788c */ /* 0x000fc4000bf06270 */
[----:B------:R-:W-:Y:S01]  /*2730*/  UIMAD UR6, UR4, -0x24, UR6 ;  /* 0xffffffdc040678a4 */ /* 0x000fe2000f8e0206 */
[----:B------:R-:W-:Y:S01]  /*2740*/  ISETP.NE.AND P4, PT, R29, RZ, PT ;  /* 0x000000ff1d00720c */ /* 0x000fe20003f85270 */
[----:B--2---:R-:W-:Y:S01]  /*2750*/  IMAD R12, R5, 0x120, R2 ;  /* 0x00000120050c7824 */ /* 0x004fe200078e0202 */
[----:B------:R-:W-:Y:S01]  /*2760*/  SEL R3, R0, 0x8, P1 ;  /* 0x0000000800037807 */ /* 0x000fe20000800000 */
[----:B------:R-:W-:Y:S01]  /*2770*/  UIMAD UR6, UR4, 0x6c00, UR6 ;  /* 0x00006c00040678a4 */ /* 0x000fe2000f8e0206 */
[----:B------:R-:W-:Y:S02]  /*2780*/  PLOP3.LUT P1, PT, PT, PT, UP0, 0x80, 0x0 ;  /* 0x000000000000781c */ /* 0x000fe40003f2f008 */
[C---:B------:R-:W-:Y:S02]  /*2790*/  LOP3.LUT R0, R6.reuse, 0x80, RZ, 0xfc, !PT ;  /* 0x0000008006007812 */ /* 0x040fe400078efcff */
[----:B------:R-:W-:Y:S01]  /*27a0*/  LOP3.LUT R2, R6, 0x100, RZ, 0xfc, !PT ;  /* 0x0000010006027812 */ /* 0x000fe200078efcff */
[----:B------:R-:W-:Y:S01]  /*27b0*/  IMAD.U32 R5, RZ, RZ, UR6 ;  /* 0x00000006ff057e24 */ /* 0x000fe2000f8e00ff */
[----:B------:R-:W-:Y:S01]  /*27c0*/  SEL R16, R16, 0x8, P2 ;  /* 0x0000000810107807 */ /* 0x000fe20001000000 */
[----:B------:R-:W-:Y:S01]  /*27d0*/  UISETP.LT.AND UP0, UPT, UR7, URZ, !UP0 ;  /* 0x0000003f0700728c */ /* 0x000fe2000c701270 */
[----:B------:R-:W-:Y:S01]  /*27e0*/  SEL R50, R50, 0x8, P4 ;  /* 0x0000000832327807 */ /* 0x000fe20002000000 */
[----:B------:R-:W-:Y:S01]  /*27f0*/  ULDC.64 UR4, c[0x0][0x220] ;  /* 0x0000880000047ab9 */ /* 0x000fe20000000a00 */
[----:B------:R-:W-:-:S02]  /*2800*/  ISETP.LT.AND P2, PT, R0, 0x120, !P1 ;  /* 0x000001200000780c */ /* 0x000fc40004f41270 */
[----:B------:R-:W-:Y:S02]  /*2810*/  ISETP.LT.AND P4, PT, R2, 0x120, !P1 ;  /* 0x000001200200780c */ /* 0x000fe40004f81270 */
[----:B------:R-:W-:Y:S02]  /*2820*/  ISETP.NE.AND P5, PT, R28, RZ, PT ;  /* 0x000000ff1c00720c */ /* 0x000fe40003fa5270 */
[C---:B------:R-:W-:Y:S01]  /*2830*/  ISETP.LT.AND P1, PT, R6.reuse, 0x120, !P1 ;  /* 0x000001200600780c */ /* 0x040fe20004f21270 */
[----:B------:R-:W-:Y:S01]  /*2840*/  IMAD R5, R6, 0x24, R5 ;  /* 0x0000002406057824 */ /* 0x000fe200078e0205 */
[----:B------:R-:W-:Y:S02]  /*2850*/  ISETP.NE.AND P3, PT, R79, RZ, PT ;  /* 0x000000ff4f00720c */ /* 0x000fe40003f65270 */
[----:B------:R-:W-:Y:S02]  /*2860*/  SEL R17, R17, 0x8, P5 ;  /* 0x0000000811117807 */ /* 0x000fe40002800000 */
[----:B------:R-:W-:Y:S01]  /*2870*/  PLOP3.LUT P5, PT, PT, PT, UP0, 0x80, 0x0 ;  /* 0x000000000000781c */ /* 0x000fe20003faf008 */
[----:B---3--:R-:W-:Y:S01]  /*2880*/  VIADD R7, R5, 0x1200 ;  /* 0x0000120005077836 */ /* 0x008fe20000000000 */
[----:B------:R-:W-:-:S02]  /*2890*/  ISETP.NE.AND P0, PT, R32, RZ, PT ;  /* 0x000000ff2000720c */ /* 0x000fc40003f05270 */
[----:B------:R-:W-:Y:S01]  /*28a0*/  PRMT R13, R10, 0x3340, R11 ;  /* 0x000033400a0d7816 */ /* 0x000fe2000000000b */
[----:B------:R-:W-:Y:S01]  /*28b0*/  VIADD R11, R5, 0x2400 ;  /* 0x00002400050b7836 */ /* 0x000fe20000000000 */
[----:B------:R-:W-:Y:S01]  /*28c0*/  PRMT R16, R3, 0x3340, R16 ;  /* 0x0000334003107816 */ /* 0x000fe20000000010 */
[--C-:B-1----:R-:W-:Y:S01]  /*28d0*/  IMAD.WIDE R2, R5, 0x4, R8.reuse ;  /* 0x0000000405027825 */ /* 0x102fe200078e0208 */
[----:B------:R-:W-:Y:S02]  /*28e0*/  SEL R39, R39, 0x7, P3 ;  /* 0x0000000727277807 */ /* 0x000fe40001800000 */
[----:B------:R-:W-:Y:S01]  /*28f0*/  ISETP.NE.AND P6, PT, R31, RZ, PT ;  /* 0x000000ff1f00720c */ /* 0x000fe20003fc5270 */
[----:B------:R-:W-:Y:S01]  /*2900*/  VIADD R15, R5, 0x3600 ;  /* 0x00003600050f7836 */ /* 0x000fe20000000000 */
[----:B------:R-:W-:Y:S01]  /*2910*/  ISETP.NE.AND P3, PT, R30, RZ, PT ;  /* 0x000000ff1e00720c */ /* 0x000fe20003f65270 */
[--C-:B0-----:R-:W-:Y:S01]  /*2920*/  IMAD.WIDE R4, R7, 0x4, R8.reuse ;  /* 0x0000000407047825 */ /* 0x101fe200078e0208 */
[----:B------:R-:W-:Y:S01]  /*2930*/  SEL R18, R18, 0x8, P6 ;  /* 0x0000000812127807 */ /* 0x000fe20003000000 */
[----:B----4-:R0:W-:Y:S01]  /*2940*/  @P1 STG.E.64 desc[UR10][R2.64], R26 ;  /* 0x0000001a02001986 */ /* 0x0101e2000c101b0a */
[----:B------:R-:W-:Y:S01]  /*2950*/  SEL R39, R39, 0x8, P3 ;  /* 0x0000000827277807 */ /* 0x000fe20001800000 */
[----:B------:R-:W-:Y:S01]  /*2960*/  IMAD.WIDE R6, R11, 0x4, R8 ;  /* 0x000000040b067825 */ /* 0x000fe200078e0208 */
[----:B------:R-:W-:-:S03]  /*2970*/  IADD3 R10, P1, R12, UR4, RZ ;  /* 0x000000040c0a7c10 */ /* 0x000fc6000ff3e0ff */
[----:B------:R-:W-:Y:S01]  /*2980*/  IMAD.WIDE R8, R15, 0x4, R8 ;  /* 0x000000040f087825 */ /* 0x000fe200078e0208 */
[----:B-----5:R0:W-:Y:S01]  /*2990*/  @P2 STG.E.64 desc[UR10][R4.64], R20 ;  /* 0x0000001404002986 */ /* 0x0201e2000c101b0a */
[----:B------:R-:W-:Y:S02]  /*29a0*/  PRMT R17, R17, 0x3340, R50 ;  /* 0x0000334011117816 */ /* 0x000fe40000000032 */
[----:B------:R-:W-:Y:S01]  /*29b0*/  PRMT R18, R39, 0x3340, R18 ;  /* 0x0000334027127816 */ /* 0x000fe20000000012 */
[----:B------:R0:W-:Y:S01]  /*29c0*/  @P4 STG.E.64 desc[UR10][R6.64], R22 ;  /* 0x0000001606004986 */ /* 0x0001e2000c101b0a */
[----:B------:R-:W-:-:S03]  /*29d0*/  LEA.HI.X.SX32 R11, R12, UR5, 0x1, P1 ;  /* 0x000000050c0b7c11 */ /* 0x000fc600088f0eff */
[----:B------:R0:W-:Y:S01]  /*29e0*/  @P5 STG.E.64 desc[UR10][R8.64], R24 ;  /* 0x0000001808005986 */ /* 0x0001e2000c101b0a */
[----:B------:R-:W-:Y:S02]  /*29f0*/  PRMT R16, R13, 0x5410, R16 ;  /* 0x000054100d107816 */ /* 0x000fe40000000010 */
[----:B------:R-:W-:Y:S01]  /*2a00*/  PRMT R17, R17, 0x5410, R18 ;  /* 0x0000541011117816 */ /* 0x000fe20000000012 */
[----:B0-----:R-:W-:Y:S06]  /*2a10*/  @!P0 EXIT ;  /* 0x000000000000894d */ /* 0x001fec0003800000 */
[----:B------:R-:W-:Y:S01]  /*2a20*/  STG.E.64 desc[UR10][R10.64], R16 ;  /* 0x000000100a007986 */ /* 0x000fe2000c101b0a */
[----:B------:R-:W-:Y:S05]  /*2a30*/  EXIT ;  /* 0x000000000000794d */ /* 0x000fea0003800000 */
.L_x_0:
[----:B------:R-:W-:-:S00]  /*2a40*/  BRA `(.L_x_0) ;  /* 0xfffffffc00fc7947 */ /* 0x000fc0000383ffff */
[----:B------:R-:W-:-:S00]  /*2a50*/  NOP ;  /* 0x0000000000007918 */ /* 0x000fc00000000000 */
        /* <DEDUP_REMOVED lines=10> */
.L_x_1:


//--------------------- .nv.shared.triton_poi_fused_max_pool2d_with_indices_33 --------------------------
	.section	.nv.shared.triton_poi_fused_max_pool2d_with_indices_33,"aw",@nobits
	.sectionflags	@""
	.align	16
	.zero		1024


//--------------------- .nv.constant0.triton_poi_fused_max_pool2d_with_indices_33 --------------------------
	.section	.nv.constant0.triton_poi_fused_max_pool2d_with_indices_33,"a",@progbits
	.sectionflags	@""
	.align	4
.nv.constant0.triton_poi_fused_max_pool2d_with_indices_33:
	.zero		560
